//
// Generated by NVIDIA NVVM Compiler
//
// Compiler Build ID: CL-36424714
// Cuda compilation tools, release 13.0, V13.0.88
// Based on NVVM 20.0.0
//

.version 9.0
.target sm_100
.address_size 64

	// .globl	_Z8warp_sumPf

.visible .entry _Z8warp_sumPf(
	.param .u64 .ptr .align 1 _Z8warp_sumPf_param_0
)
{
	.reg .pred 	%p<6>;
	.reg .b32 	%r<15>;
	.reg .b32 	%f<12>;
	.reg .b64 	%rd<5>;

	ld.param.u64 	%rd1, [_Z8warp_sumPf_param_0];
	cvta.to.global.u64 	%rd2, %rd1;
	mov.u32 	%r1, %ctaid.x;
	mov.u32 	%r2, %ntid.x;
	mov.u32 	%r3, %tid.x;
	mad.lo.s32 	%r4, %r1, %r2, %r3;
	mul.wide.u32 	%rd3, %r4, 4;
	add.s64 	%rd4, %rd2, %rd3;
	ld.global.f32 	%f1, [%rd4];
	mov.b32 	%r5, %f1;
	shfl.sync.bfly.b32	%r6|%p1, %r5, 16, 31, -1;
	mov.b32 	%f2, %r6;
	add.f32 	%f3, %f1, %f2;
	mov.b32 	%r7, %f3;
	shfl.sync.bfly.b32	%r8|%p2, %r7, 8, 31, -1;
	mov.b32 	%f4, %r8;
	add.f32 	%f5, %f3, %f4;
	mov.b32 	%r9, %f5;
	shfl.sync.bfly.b32	%r10|%p3, %r9, 4, 31, -1;
	mov.b32 	%f6, %r10;
	add.f32 	%f7, %f5, %f6;
	mov.b32 	%r11, %f7;
	shfl.sync.bfly.b32	%r12|%p4, %r11, 2, 31, -1;
	mov.b32 	%f8, %r12;
	add.f32 	%f9, %f7, %f8;
	mov.b32 	%r13, %f9;
	shfl.sync.bfly.b32	%r14|%p5, %r13, 1, 31, -1;
	mov.b32 	%f10, %r14;
	add.f32 	%f11, %f9, %f10;
	bar.sync 	0;
	st.global.f32 	[%rd4], %f11;
	ret;

}


// ===== COMPILED SASS (sm_100) =====

	.target	sm_100

	.elftype	@"ET_EXEC"


//--------------------- .note.nv.tkinfo           --------------------------
	.section	.note.nv.tkinfo,"",@"SHT_NOTE"
	.sectionflags	@"SHF_NOTE_NV_TKINFO"
	.tkinfo
        /*0018*/ 	.word	0x00000002
        /*0030*/ 	.string	""
        /*0030*/ 	.string	"ptxas"
        /*0030*/ 	.string	"Cuda compilation tools, release 13.0, V13.0.88"
        /*0030*/ 	.string	"Build cuda_13.0.r13.0/compiler.36424714_0"
        /*0030*/ 	.string	"-arch sm_100 -m 64 "



//--------------------- .note.nv.cuinfo           --------------------------
	.section	.note.nv.cuinfo,"",@"SHT_NOTE"
	.sectionflags	@"SHF_NOTE_NV_CUINFO"
        /*0018*/ 	.short	0x0002
        /*001a*/ 	.short	0x0064
        /*001c*/ 	.short	0x0082
	.zero		2


//--------------------- .nv.info                  --------------------------
	.section	.nv.info,"",@"SHT_CUDA_INFO"
	.align	4


	//----- nvinfo : EIATTR_REGCOUNT
	.align		4
        /*0000*/ 	.byte	0x04, 0x2f
        /*0002*/ 	.short	(.L_1 - .L_0)
	.align		4
.L_0:
        /*0004*/ 	.word	index@(_Z8warp_sumPf)
        /*0008*/ 	.word	0x0000000c


	//----- nvinfo : EIATTR_FRAME_SIZE
	.align		4
.L_1:
        /*000c*/ 	.byte	0x04, 0x11
        /*000e*/ 	.short	(.L_3 - .L_2)
	.align		4
.L_2:
        /*0010*/ 	.word	index@(_Z8warp_sumPf)
        /*0014*/ 	.word	0x00000000


	//----- nvinfo : EIATTR_MIN_STACK_SIZE
	.align		4
.L_3:
        /*0018*/ 	.byte	0x04, 0x12
        /*001a*/ 	.short	(.L_5 - .L_4)
	.align		4
.L_4:
        /*001c*/ 	.word	index@(_Z8warp_sumPf)
        /*0020*/ 	.word	0x00000000
.L_5:


//--------------------- .nv.compat                --------------------------
	.section	.nv.compat,"",@"SHT_CUDA_COMPAT_INFO"
	.align	4
        /*0000*/ 	.byte	0x02, 0x09, 0x00, 0x00, 0x02, 0x02, 0x01, 0x00, 0x02, 0x05, 0x05, 0x00, 0x03, 0x07, 0x01, 0x01
        /*0010*/ 	.byte	0x02, 0x03, 0x00, 0x00, 0x02, 0x06, 0x01, 0x00, 0x04, 0x0b, 0x08, 0x00, 0x09, 0x00, 0x00, 0x00
        /*0020*/ 	.byte	0x00, 0x00, 0x00, 0x00


//--------------------- .nv.info._Z8warp_sumPf    --------------------------
	.section	.nv.info._Z8warp_sumPf,"",@"SHT_CUDA_INFO"
	.sectionflags	@""
	.align	4


	//----- nvinfo : EIATTR_CUDA_API_VERSION
	.align		4
        /*0000*/ 	.byte	0x04, 0x37
        /*0002*/ 	.short	(.L_7 - .L_6)
.L_6:
        /*0004*/ 	.word	0x00000082


	//----- nvinfo : EIATTR_KPARAM_INFO
	.align		4
.L_7:
        /*0008*/ 	.byte	0x04, 0x17
        /*000a*/ 	.short	(.L_9 - .L_8)
.L_8:
        /*000c*/ 	.word	0x00000000
        /*0010*/ 	.short	0x0000
        /*0012*/ 	.short	0x0000
        /*0014*/ 	.byte	0x00, 0xf5, 0x21, 0x00


	//----- nvinfo : EIATTR_SPARSE_MMA_MASK
	.align		4
.L_9:
        /*0018*/ 	.byte	0x03, 0x50
        /*001a*/ 	.short	0x0000


	//----- nvinfo : EIATTR_MAXREG_COUNT
	.align		4
        /*001c*/ 	.byte	0x03, 0x1b
        /*001e*/ 	.short	0x00ff


	//----- nvinfo : EIATTR_NUM_BARRIERS
	.align		4
        /*0020*/ 	.byte	0x02, 0x4c
        /*0022*/ 	.byte	0x01
	.zero		1


	//----- nvinfo : EIATTR_MERCURY_ISA_VERSION
	.align		4
        /*0024*/ 	.byte	0x03, 0x5f
        /*0026*/ 	.short	0x0101


	//----- nvinfo : EIATTR_COOP_GROUP_MASK_REGIDS
	.align		4
        /*0028*/ 	.byte	0x04, 0x29
        /*002a*/ 	.short	(.L_11 - .L_10)


	//   ....[0]....
.L_10:
        /*002c*/ 	.word	0xffffffff


	//   ....[1]....
        /*0030*/ 	.word	0xffffffff


	//   ....[2]....
        /*0034*/ 	.word	0xffffffff


	//   ....[3]....
        /*0038*/ 	.word	0xffffffff


	//   ....[4]....
        /*003c*/ 	.word	0xffffffff


	//----- nvinfo : EIATTR_COOP_GROUP_INSTR_OFFSETS
	.align		4
.L_11:
        /*0040*/ 	.byte	0x04, 0x28
        /*0042*/ 	.short	(.L_13 - .L_12)


	//   ....[0]....
.L_12:
        /*0044*/ 	.word	0x000000a0


	//   ....[1]....
        /*0048*/ 	.word	0x000000c0


	//   ....[2]....
        /*004c*/ 	.word	0x000000e0


	//   ....[3]....
        /*0050*/ 	.word	0x00000100


	//   ....[4]....
        /*0054*/ 	.word	0x00000120


	//----- nvinfo : EIATTR_VRC_CTA_INIT_COUNT
	.align		4
.L_13:
        /*0058*/ 	.byte	0x02, 0x4a
	.zero		1
	.zero		1


	//----- nvinfo : EIATTR_EXIT_INSTR_OFFSETS
	.align		4
        /*005c*/ 	.byte	0x04, 0x1c
        /*005e*/ 	.short	(.L_15 - .L_14)


	//   ....[0]....
.L_14:
        /*0060*/ 	.word	0x00000150


	//----- nvinfo : EIATTR_CBANK_PARAM_SIZE
	.align		4
.L_15:
        /*0064*/ 	.byte	0x03, 0x19
        /*0066*/ 	.short	0x0008


	//----- nvinfo : EIATTR_PARAM_CBANK
	.align		4
        /*0068*/ 	.byte	0x04, 0x0a
        /*006a*/ 	.short	(.L_17 - .L_16)
	.align		4
.L_16:
        /*006c*/ 	.word	index@(.nv.constant0._Z8warp_sumPf)
        /*0070*/ 	.short	0x0380
        /*0072*/ 	.short	0x0008


	//----- nvinfo : EIATTR_SW_WAR
	.align		4
.L_17:
        /*0074*/ 	.byte	0x04, 0x36
        /*0076*/ 	.short	(.L_19 - .L_18)
.L_18:
        /*0078*/ 	.word	0x00000008
.L_19:


//--------------------- .nv.callgraph             --------------------------
	.section	.nv.callgraph,"",@"SHT_CUDA_CALLGRAPH"
	.align	4
	.sectionentsize	8
	.align		4
        /*0000*/ 	.word	0x00000000
	.align		4
        /*0004*/ 	.word	0xffffffff
	.align		4
        /*0008*/ 	.word	0x00000000
	.align		4
        /*000c*/ 	.word	0xfffffffe
	.align		4
        /*0010*/ 	.word	0x00000000
	.align		4
        /*0014*/ 	.word	0xfffffffd
	.align		4
        /*0018*/ 	.word	0x00000000
	.align		4
        /*001c*/ 	.word	0xfffffffc


//--------------------- .text._Z8warp_sumPf       --------------------------
	.section	.text._Z8warp_sumPf,"ax",@progbits
	.align	128
        .global         _Z8warp_sumPf
        .type           _Z8warp_sumPf,@function
        .size           _Z8warp_sumPf,(.L_x_1 - _Z8warp_sumPf)
        .other          _Z8warp_sumPf,@"STO_CUDA_ENTRY STV_DEFAULT"
_Z8warp_sumPf:
.text._Z8warp_sumPf:
[----:B------:R-:W-:Y:S01]  /*0000*/  LDC R1, c[0x0][0x37c] ;  /* 0x0000df00ff017b82 */ /* 0x000fe20000000800 */
[----:B------:R-:W0:Y:S07]  /*0010*/  S2R R0, SR_TID.X ;  /* 0x0000000000007919 */ /* 0x000e2e0000002100 */
[----:B------:R-:W0:Y:S01]  /*0020*/  S2UR UR6, SR_CTAID.X ;  /* 0x00000000000679c3 */ /* 0x000e220000002500 */
[----:B------:R-:W1:Y:S07]  /*0030*/  LDCU.64 UR4, c[0x0][0x358] ;  /* 0x00006b00ff0477ac */ /* 0x000e6e0008000a00 */
[----:B------:R-:W0:Y:S08]  /*0040*/  LDC R5, c[0x0][0x360] ;  /* 0x0000d800ff057b82 */ /* 0x000e300000000800 */
[----:B------:R-:W2:Y:S01]  /*0050*/  LDC.64 R2, c[0x0][0x380] ;  /* 0x0000e000ff027b82 */ /* 0x000ea20000000a00 */
[----:B0-----:R-:W-:-:S04]  /*0060*/  IMAD R5, R5, UR6, R0 ;  /* 0x0000000605057c24 */ /* 0x001fc8000f8e0200 */
[----:B--2---:R-:W-:-:S05]  /*0070*/  IMAD.WIDE.U32 R2, R5, 0x4, R2 ;  /* 0x0000000405027825 */ /* 0x004fca00078e0002 */
[----:B-1----:R-:W2:Y:S01]  /*0080*/  LDG.E R0, desc[UR4][R2.64] ;  /* 0x0000000402007981 */ /* 0x002ea2000c1e1900 */
[----:B------:R-:W-:Y:S06]  /*0090*/  BAR.SYNC.DEFER_BLOCKING 0x0 ;  /* 0x0000000000007b1d */ /* 0x000fec0000010000 */
[----:B--2---:R-:W0:Y:S02]  /*00a0*/  SHFL.BFLY PT, R5, R0, 0x10, 0x1f ;  /* 0x0e001f0000057f89 */ /* 0x004e2400000e0000 */
[----:B0-----:R-:W-:-:S05]  /*00b0*/  FADD R5, R0, R5 ;  /* 0x0000000500057221 */ /* 0x001fca0000000000 */
[----:B------:R-:W0:Y:S02]  /*00c0*/  SHFL.BFLY PT, R4, R5, 0x8, 0x1f ;  /* 0x0d001f0005047f89 */ /* 0x000e2400000e0000 */
[----:B0-----:R-:W-:-:S05]  /*00d0*/  FADD R4, R5, R4 ;  /* 0x0000000405047221 */ /* 0x001fca0000000000 */
[----:B------:R-:W0:Y:S02]  /*00e0*/  SHFL.BFLY PT, R7, R4, 0x4, 0x1f ;  /* 0x0c801f0004077f89 */ /* 0x000e2400000e0000 */
[----:B0-----:R-:W-:-:S05]  /*00f0*/  FADD R7, R4, R7 ;  /* 0x0000000704077221 */ /* 0x001fca0000000000 */
[----:B------:R-:W0:Y:S02]  /*0100*/  SHFL.BFLY PT, R6, R7, 0x2, 0x1f ;  /* 0x0c401f0007067f89 */ /* 0x000e2400000e0000 */
[----:B0-----:R-:W-:-:S05]  /*0110*/  FADD R6, R7, R6 ;  /* 0x0000000607067221 */ /* 0x001fca0000000000 */
[----:B------:R-:W0:Y:S02]  /*0120*/  SHFL.BFLY PT, R9, R6, 0x1, 0x1f ;  /* 0x0c201f0006097f89 */ /* 0x000e2400000e0000 */
[----:B0-----:R-:W-:-:S05]  /*0130*/  FADD R9, R6, R9 ;  /* 0x0000000906097221 */ /* 0x001fca0000000000 */
[----:B------:R-:W-:Y:S01]  /*0140*/  STG.E desc[UR4][R2.64], R9 ;  /* 0x0000000902007986 */ /* 0x000fe2000c101904 */
[----:B------:R-:W-:Y:S05]  /*0150*/  EXIT ;  /* 0x000000000000794d */ /* 0x000fea0003800000 */
.L_x_0:
[----:B------:R-:W-:-:S00]  /*0160*/  BRA `(.L_x_0) ;  /* 0xfffffffc00fc7947 */ /* 0x000fc0000383ffff */
[----:B------:R-:W-:-:S00]  /*0170*/  NOP ;  /* 0x0000000000007918 */ /* 0x000fc00000000000 */
        /* <DEDUP_REMOVED lines=8> */
.L_x_1:


//--------------------- .nv.shared.reserved.0     --------------------------
	.section	.nv.shared.reserved.0,"aw",@nobits
	.weak		__nv_reservedSMEM_offset_0_alias
	.size		__nv_reservedSMEM_offset_0_alias, 0, 64
	.other		__nv_reservedSMEM_offset_0_alias,@"STO_CUDA_RESERVED_SHARED STV_DEFAULT"
__nv_reservedSMEM_offset_0_alias:
	.zero		0
	.zero		64


//--------------------- .nv.constant0._Z8warp_sumPf --------------------------
	.section	.nv.constant0._Z8warp_sumPf,"a",@progbits
	.sectionflags	@""
	.align	4
.nv.constant0._Z8warp_sumPf:
	.zero		904


//--------------------- SYMBOLS --------------------------

	.type		.nv.reservedSmem.offset0,@object
	.size		.nv.reservedSmem.offset0,0x4
